//
// Generated by NVIDIA NVVM Compiler
//
// Compiler Build ID: CL-36424714
// Cuda compilation tools, release 13.0, V13.0.88
// Based on NVVM 20.0.0
//

.version 9.0
.target sm_100
.address_size 64

	// .globl	_Z23optimal_parse_kernel_v2jPK5MatchP9ParseCost

.visible .entry _Z23optimal_parse_kernel_v2jPK5MatchP9ParseCost(
	.param .u32 _Z23optimal_parse_kernel_v2jPK5MatchP9ParseCost_param_0,
	.param .u64 .ptr .align 1 _Z23optimal_parse_kernel_v2jPK5MatchP9ParseCost_param_1,
	.param .u64 .ptr .align 1 _Z23optimal_parse_kernel_v2jPK5MatchP9ParseCost_param_2
)
{
	.reg .pred 	%p<6>;
	.reg .b32 	%r<9>;
	.reg .b64 	%rd<19>;

	ld.param.u32 	%r3, [_Z23optimal_parse_kernel_v2jPK5MatchP9ParseCost_param_0];
	ld.param.u64 	%rd6, [_Z23optimal_parse_kernel_v2jPK5MatchP9ParseCost_param_1];
	ld.param.u64 	%rd7, [_Z23optimal_parse_kernel_v2jPK5MatchP9ParseCost_param_2];
	cvta.to.global.u64 	%rd1, %rd7;
	mov.u32 	%r4, %ctaid.x;
	mov.u32 	%r5, %ntid.x;
	mov.u32 	%r6, %tid.x;
	mad.lo.s32 	%r1, %r4, %r5, %r6;
	setp.le.u32 	%p1, %r3, %r1;
	@%p1 bra 	$L__BB0_4;
	cvt.u64.u32 	%rd2, %r1;
	mul.wide.u32 	%rd8, %r1, 8;
	add.s64 	%rd3, %rd1, %rd8;
	ld.global.u64 	%rd4, [%rd3];
	setp.gt.u64 	%p2, %rd4, 4294967295999999999;
	@%p2 bra 	$L__BB0_4;
	and.b64  	%rd9, %rd4, 4611686014132420608;
	or.b64  	%rd10, %rd9, %rd2;
	add.s64 	%rd5, %rd10, 34359738368;
	atom.global.min.u64 	%rd11, [%rd3+8], %rd5;
	cvta.to.global.u64 	%rd12, %rd6;
	shl.b64 	%rd13, %rd2, 3;
	add.s64 	%rd14, %rd12, %rd13;
	ld.global.u32 	%r2, [%rd14];
	setp.lt.u32 	%p3, %r2, 3;
	sub.s32 	%r7, %r3, %r1;
	setp.gt.u32 	%p4, %r2, %r7;
	or.pred  	%p5, %p3, %p4;
	@%p5 bra 	$L__BB0_4;
	add.s32 	%r8, %r2, %r1;
	add.s64 	%rd15, %rd5, 51539607552;
	mul.wide.u32 	%rd16, %r8, 8;
	add.s64 	%rd17, %rd1, %rd16;
	atom.global.min.u64 	%rd18, [%rd17], %rd15;
$L__BB0_4:
	ret;

}


// ===== COMPILED SASS (sm_100) =====

	.target	sm_100

	.elftype	@"ET_EXEC"


//--------------------- .note.nv.tkinfo           --------------------------
	.section	.note.nv.tkinfo,"",@"SHT_NOTE"
	.sectionflags	@"SHF_NOTE_NV_TKINFO"
	.tkinfo
        /*0018*/ 	.word	0x00000002
        /*0030*/ 	.string	""
        /*0030*/ 	.string	"ptxas"
        /*0030*/ 	.string	"Cuda compilation tools, release 13.0, V13.0.88"
        /*0030*/ 	.string	"Build cuda_13.0.r13.0/compiler.36424714_0"
        /*0030*/ 	.string	"-arch sm_100 -m 64 "



//--------------------- .note.nv.cuinfo           --------------------------
	.section	.note.nv.cuinfo,"",@"SHT_NOTE"
	.sectionflags	@"SHF_NOTE_NV_CUINFO"
        /*0018*/ 	.short	0x0002
        /*001a*/ 	.short	0x0064
        /*001c*/ 	.short	0x0082
	.zero		2


//--------------------- .nv.info                  --------------------------
	.section	.nv.info,"",@"SHT_CUDA_INFO"
	.align	4


	//----- nvinfo : EIATTR_REGCOUNT
	.align		4
        /*0000*/ 	.byte	0x04, 0x2f
        /*0002*/ 	.short	(.L_1 - .L_0)
	.align		4
.L_0:
        /*0004*/ 	.word	index@(_Z23optimal_parse_kernel_v2jPK5MatchP9ParseCost)
        /*0008*/ 	.word	0x00000010


	//----- nvinfo : EIATTR_FRAME_SIZE
	.align		4
.L_1:
        /*000c*/ 	.byte	0x04, 0x11
        /*000e*/ 	.short	(.L_3 - .L_2)
	.align		4
.L_2:
        /*0010*/ 	.word	index@(_Z23optimal_parse_kernel_v2jPK5MatchP9ParseCost)
        /*0014*/ 	.word	0x00000000


	//----- nvinfo : EIATTR_MIN_STACK_SIZE
	.align		4
.L_3:
        /*0018*/ 	.byte	0x04, 0x12
        /*001a*/ 	.short	(.L_5 - .L_4)
	.align		4
.L_4:
        /*001c*/ 	.word	index@(_Z23optimal_parse_kernel_v2jPK5MatchP9ParseCost)
        /*0020*/ 	.word	0x00000000
.L_5:


//--------------------- .nv.compat                --------------------------
	.section	.nv.compat,"",@"SHT_CUDA_COMPAT_INFO"
	.align	4
        /*0000*/ 	.byte	0x02, 0x09, 0x00, 0x00, 0x02, 0x02, 0x01, 0x00, 0x02, 0x05, 0x05, 0x00, 0x03, 0x07, 0x01, 0x01
        /*0010*/ 	.byte	0x02, 0x03, 0x00, 0x00, 0x02, 0x06, 0x01, 0x00, 0x04, 0x0b, 0x08, 0x00, 0x09, 0x00, 0x00, 0x00
        /*0020*/ 	.byte	0x00, 0x00, 0x00, 0x00


//--------------------- .nv.info._Z23optimal_parse_kernel_v2jPK5MatchP9ParseCost --------------------------
	.section	.nv.info._Z23optimal_parse_kernel_v2jPK5MatchP9ParseCost,"",@"SHT_CUDA_INFO"
	.sectionflags	@""
	.align	4


	//----- nvinfo : EIATTR_CUDA_API_VERSION
	.align		4
        /*0000*/ 	.byte	0x04, 0x37
        /*0002*/ 	.short	(.L_7 - .L_6)
.L_6:
        /*0004*/ 	.word	0x00000082


	//----- nvinfo : EIATTR_KPARAM_INFO
	.align		4
.L_7:
        /*0008*/ 	.byte	0x04, 0x17
        /*000a*/ 	.short	(.L_9 - .L_8)
.L_8:
        /*000c*/ 	.word	0x00000000
        /*0010*/ 	.short	0x0002
        /*0012*/ 	.short	0x0010
        /*0014*/ 	.byte	0x00, 0xf5, 0x21, 0x00


	//----- nvinfo : EIATTR_KPARAM_INFO
	.align		4
.L_9:
        /*0018*/ 	.byte	0x04, 0x17
        /*001a*/ 	.short	(.L_11 - .L_10)
.L_10:
        /*001c*/ 	.word	0x00000000
        /*0020*/ 	.short	0x0001
        /*0022*/ 	.short	0x0008
        /*0024*/ 	.byte	0x00, 0xf5, 0x21, 0x00


	//----- nvinfo : EIATTR_KPARAM_INFO
	.align		4
.L_11:
        /*0028*/ 	.byte	0x04, 0x17
        /*002a*/ 	.short	(.L_13 - .L_12)
.L_12:
        /*002c*/ 	.word	0x00000000
        /*0030*/ 	.short	0x0000
        /*0032*/ 	.short	0x0000
        /*0034*/ 	.byte	0x00, 0xf0, 0x11, 0x00


	//----- nvinfo : EIATTR_SPARSE_MMA_MASK
	.align		4
.L_13:
        /*0038*/ 	.byte	0x03, 0x50
        /*003a*/ 	.short	0x0000


	//----- nvinfo : EIATTR_MAXREG_COUNT
	.align		4
        /*003c*/ 	.byte	0x03, 0x1b
        /*003e*/ 	.short	0x00ff


	//----- nvinfo : EIATTR_MERCURY_ISA_VERSION
	.align		4
        /*0040*/ 	.byte	0x03, 0x5f
        /*0042*/ 	.short	0x0101


	//----- nvinfo : EIATTR_VRC_CTA_INIT_COUNT
	.align		4
        /*0044*/ 	.byte	0x02, 0x4a
	.zero		1
	.zero		1


	//----- nvinfo : EIATTR_EXIT_INSTR_OFFSETS
	.align		4
        /*0048*/ 	.byte	0x04, 0x1c
        /*004a*/ 	.short	(.L_15 - .L_14)


	//   ....[0]....
.L_14:
        /*004c*/ 	.word	0x00000070


	//   ....[1]....
        /*0050*/ 	.word	0x000000e0


	//   ....[2]....
        /*0054*/ 	.word	0x000001a0


	//   ....[3]....
        /*0058*/ 	.word	0x00000200


	//----- nvinfo : EIATTR_CBANK_PARAM_SIZE
	.align		4
.L_15:
        /*005c*/ 	.byte	0x03, 0x19
        /*005e*/ 	.short	0x0018


	//----- nvinfo : EIATTR_PARAM_CBANK
	.align		4
        /*0060*/ 	.byte	0x04, 0x0a
        /*0062*/ 	.short	(.L_17 - .L_16)
	.align		4
.L_16:
        /*0064*/ 	.word	index@(.nv.constant0._Z23optimal_parse_kernel_v2jPK5MatchP9ParseCost)
        /*0068*/ 	.short	0x0380
        /*006a*/ 	.short	0x0018


	//----- nvinfo : EIATTR_SW_WAR
	.align		4
.L_17:
        /*006c*/ 	.byte	0x04, 0x36
        /*006e*/ 	.short	(.L_19 - .L_18)
.L_18:
        /*0070*/ 	.word	0x00000008
.L_19:


//--------------------- .nv.callgraph             --------------------------
	.section	.nv.callgraph,"",@"SHT_CUDA_CALLGRAPH"
	.align	4
	.sectionentsize	8
	.align		4
        /*0000*/ 	.word	0x00000000
	.align		4
        /*0004*/ 	.word	0xffffffff
	.align		4
        /*0008*/ 	.word	0x00000000
	.align		4
        /*000c*/ 	.word	0xfffffffe
	.align		4
        /*0010*/ 	.word	0x00000000
	.align		4
        /*0014*/ 	.word	0xfffffffd
	.align		4
        /*0018*/ 	.word	0x00000000
	.align		4
        /*001c*/ 	.word	0xfffffffc


//--------------------- .text._Z23optimal_parse_kernel_v2jPK5MatchP9ParseCost --------------------------
	.section	.text._Z23optimal_parse_kernel_v2jPK5MatchP9ParseCost,"ax",@progbits
	.align	128
        .global         _Z23optimal_parse_kernel_v2jPK5MatchP9ParseCost
        .type           _Z23optimal_parse_kernel_v2jPK5MatchP9ParseCost,@function
        .size           _Z23optimal_parse_kernel_v2jPK5MatchP9ParseCost,(.L_x_1 - _Z23optimal_parse_kernel_v2jPK5MatchP9ParseCost)
        .other          _Z23optimal_parse_kernel_v2jPK5MatchP9ParseCost,@"STO_CUDA_ENTRY STV_DEFAULT"
_Z23optimal_parse_kernel_v2jPK5MatchP9ParseCost:
.text._Z23optimal_parse_kernel_v2jPK5MatchP9ParseCost:
[----:B------:R-:W-:Y:S01]  /*0000*/  LDC R1, c[0x0][0x37c] ;  /* 0x0000df00ff017b82 */ /* 0x000fe20000000800 */
[----:B------:R-:W0:Y:S07]  /*0010*/  S2R R0, SR_TID.X ;  /* 0x0000000000007919 */ /* 0x000e2e0000002100 */
[----:B------:R-:W0:Y:S01]  /*0020*/  S2UR UR4, SR_CTAID.X ;  /* 0x00000000000479c3 */ /* 0x000e220000002500 */
[----:B------:R-:W1:Y:S07]  /*0030*/  LDCU UR6, c[0x0][0x380] ;  /* 0x00007000ff0677ac */ /* 0x000e6e0008000800 */
[----:B------:R-:W0:Y:S02]  /*0040*/  LDC R11, c[0x0][0x360] ;  /* 0x0000d800ff0b7b82 */ /* 0x000e240000000800 */
[----:B0-----:R-:W-:-:S05]  /*0050*/  IMAD R11, R11, UR4, R0 ;  /* 0x000000040b0b7c24 */ /* 0x001fca000f8e0200 */
[----:B-1----:R-:W-:-:S13]  /*0060*/  ISETP.GE.U32.AND P0, PT, R11, UR6, PT ;  /* 0x000000060b007c0c */ /* 0x002fda000bf06070 */
[----:B------:R-:W-:Y:S05]  /*0070*/  @P0 EXIT ;  /* 0x000000000000094d */ /* 0x000fea0003800000 */
[----:B------:R-:W0:Y:S01]  /*0080*/  LDC.64 R8, c[0x0][0x390] ;  /* 0x0000e400ff087b82 */ /* 0x000e220000000a00 */
[----:B------:R-:W1:Y:S01]  /*0090*/  LDCU.64 UR4, c[0x0][0x358] ;  /* 0x00006b00ff0477ac */ /* 0x000e620008000a00 */
[----:B0-----:R-:W-:-:S05]  /*00a0*/  IMAD.WIDE.U32 R2, R11, 0x8, R8 ;  /* 0x000000080b027825 */ /* 0x001fca00078e0008 */
[----:B-1----:R-:W2:Y:S02]  /*00b0*/  LDG.E.64 R4, desc[UR4][R2.64] ;  /* 0x0000000402047981 */ /* 0x002ea4000c1e1b00 */
[----:B--2---:R-:W-:-:S04]  /*00c0*/  ISETP.GT.U32.AND P0, PT, R4, -0x1, PT ;  /* 0xffffffff0400780c */ /* 0x004fc80003f04070 */
[----:B------:R-:W-:-:S13]  /*00d0*/  ISETP.GT.U32.AND.EX P0, PT, R5, 0x3b9ac9ff, PT, P0 ;  /* 0x3b9ac9ff0500780c */ /* 0x000fda0003f04100 */
[----:B------:R-:W-:Y:S05]  /*00e0*/  @P0 EXIT ;  /* 0x000000000000094d */ /* 0x000fea0003800000 */
[----:B------:R-:W0:Y:S01]  /*00f0*/  LDCU.64 UR8, c[0x0][0x388] ;  /* 0x00007100ff0877ac */ /* 0x000e220008000a00 */
[----:B------:R-:W-:Y:S02]  /*0100*/  LOP3.LUT R5, R5, 0x3fffffff, RZ, 0xc0, !PT ;  /* 0x3fffffff05057812 */ /* 0x000fe400078ec0ff */
[----:B------:R-:W-:-:S04]  /*0110*/  IADD3 R4, P0, PT, RZ, R11, RZ ;  /* 0x0000000bff047210 */ /* 0x000fc80007f1e0ff */
[----:B------:R-:W-:-:S05]  /*0120*/  IADD3.X R5, PT, PT, R5, 0x8, RZ, P0, !PT ;  /* 0x0000000805057810 */ /* 0x000fca00007fe4ff */
[----:B------:R1:W-:Y:S01]  /*0130*/  REDG.E.MIN.64.STRONG.GPU desc[UR4][R2.64+0x8], R4 ;  /* 0x000008040200798e */ /* 0x0003e2000c92e504 */
[----:B0-----:R-:W-:-:S04]  /*0140*/  LEA R6, P1, R11, UR8, 0x3 ;  /* 0x000000080b067c11 */ /* 0x001fc8000f8218ff */
[----:B------:R-:W-:-:S05]  /*0150*/  LEA.HI.X R7, R11, UR9, RZ, 0x3, P1 ;  /* 0x000000090b077c11 */ /* 0x000fca00088f1cff */
[----:B------:R-:W2:Y:S01]  /*0160*/  LDG.E R6, desc[UR4][R6.64] ;  /* 0x0000000406067981 */ /* 0x000ea2000c1e1900 */
[----:B------:R-:W-:-:S04]  /*0170*/  IADD3 R13, PT, PT, -R11, UR6, RZ ;  /* 0x000000060b0d7c10 */ /* 0x000fc8000fffe1ff */
[----:B--2---:R-:W-:-:S04]  /*0180*/  ISETP.GT.U32.AND P0, PT, R6, R13, PT ;  /* 0x0000000d0600720c */ /* 0x004fc80003f04070 */
[----:B------:R-:W-:-:S13]  /*0190*/  ISETP.LT.U32.OR P0, PT, R6, 0x3, P0 ;  /* 0x000000030600780c */ /* 0x000fda0000701470 */
[----:B-1----:R-:W-:Y:S05]  /*01a0*/  @P0 EXIT ;  /* 0x000000000000094d */ /* 0x002fea0003800000 */
[----:B------:R-:W-:Y:S01]  /*01b0*/  IMAD.IADD R3, R11, 0x1, R6 ;  /* 0x000000010b037824 */ /* 0x000fe200078e0206 */
[----:B------:R-:W-:-:S03]  /*01c0*/  IADD3 R4, P0, PT, RZ, R4, RZ ;  /* 0x00000004ff047210 */ /* 0x000fc60007f1e0ff */
[----:B------:R-:W-:Y:S01]  /*01d0*/  IMAD.WIDE.U32 R2, R3, 0x8, R8 ;  /* 0x0000000803027825 */ /* 0x000fe200078e0008 */
[----:B------:R-:W-:-:S05]  /*01e0*/  IADD3.X R5, PT, PT, R5, 0xc, RZ, P0, !PT ;  /* 0x0000000c05057810 */ /* 0x000fca00007fe4ff */
[----:B------:R-:W-:Y:S01]  /*01f0*/  REDG.E.MIN.64.STRONG.GPU desc[UR4][R2.64], R4 ;  /* 0x000000040200798e */ /* 0x000fe2000c92e504 */
[----:B------:R-:W-:Y:S05]  /*0200*/  EXIT ;  /* 0x000000000000794d */ /* 0x000fea0003800000 */
.L_x_0:
[----:B------:R-:W-:-:S00]  /*0210*/  BRA `(.L_x_0) ;  /* 0xfffffffc00fc7947 */ /* 0x000fc0000383ffff */
[----:B------:R-:W-:-:S00]  /*0220*/  NOP ;  /* 0x0000000000007918 */ /* 0x000fc00000000000 */
        /* <DEDUP_REMOVED lines=13> */
.L_x_1:


//--------------------- .nv.shared.reserved.0     --------------------------
	.section	.nv.shared.reserved.0,"aw",@nobits
	.weak		__nv_reservedSMEM_offset_0_alias
	.size		__nv_reservedSMEM_offset_0_alias, 0, 64
	.other		__nv_reservedSMEM_offset_0_alias,@"STO_CUDA_RESERVED_SHARED STV_DEFAULT"
__nv_reservedSMEM_offset_0_alias:
	.zero		0
	.zero		64


//--------------------- .nv.constant0._Z23optimal_parse_kernel_v2jPK5MatchP9ParseCost --------------------------
	.section	.nv.constant0._Z23optimal_parse_kernel_v2jPK5MatchP9ParseCost,"a",@progbits
	.sectionflags	@""
	.align	4
.nv.constant0._Z23optimal_parse_kernel_v2jPK5MatchP9ParseCost:
	.zero		920


//--------------------- SYMBOLS --------------------------

	.type		.nv.reservedSmem.offset0,@object
	.size		.nv.reservedSmem.offset0,0x4
